//
// Generated by NVIDIA NVVM Compiler
//
// Compiler Build ID: CL-36424714
// Cuda compilation tools, release 13.0, V13.0.88
// Based on NVVM 20.0.0
//

.version 9.0
.target sm_100
.address_size 64

	// .globl	_Z17gaussJacobiKernelPdS_S_S_i

.visible .entry _Z17gaussJacobiKernelPdS_S_S_i(
	.param .u64 .ptr .align 1 _Z17gaussJacobiKernelPdS_S_S_i_param_0,
	.param .u64 .ptr .align 1 _Z17gaussJacobiKernelPdS_S_S_i_param_1,
	.param .u64 .ptr .align 1 _Z17gaussJacobiKernelPdS_S_S_i_param_2,
	.param .u64 .ptr .align 1 _Z17gaussJacobiKernelPdS_S_S_i_param_3,
	.param .u32 _Z17gaussJacobiKernelPdS_S_S_i_param_4
)
{
	.reg .pred 	%p<14>;
	.reg .b32 	%r<68>;
	.reg .b64 	%rd<48>;
	.reg .b64 	%fd<68>;

	ld.param.u64 	%rd20, [_Z17gaussJacobiKernelPdS_S_S_i_param_0];
	ld.param.u64 	%rd18, [_Z17gaussJacobiKernelPdS_S_S_i_param_1];
	ld.param.u64 	%rd21, [_Z17gaussJacobiKernelPdS_S_S_i_param_2];
	ld.param.u64 	%rd19, [_Z17gaussJacobiKernelPdS_S_S_i_param_3];
	ld.param.u32 	%r41, [_Z17gaussJacobiKernelPdS_S_S_i_param_4];
	cvta.to.global.u64 	%rd1, %rd21;
	cvta.to.global.u64 	%rd2, %rd20;
	mov.u32 	%r42, %ctaid.x;
	mov.u32 	%r43, %ntid.x;
	mov.u32 	%r44, %tid.x;
	mad.lo.s32 	%r1, %r42, %r43, %r44;
	setp.ge.s32 	%p1, %r1, %r41;
	@%p1 bra 	$L__BB0_20;
	cvta.to.global.u64 	%rd22, %rd19;
	cvta.to.global.u64 	%rd23, %rd18;
	mul.wide.s32 	%rd24, %r1, 8;
	add.s64 	%rd25, %rd23, %rd24;
	ld.global.f64 	%fd61, [%rd25];
	add.s64 	%rd3, %rd22, %rd24;
	st.global.f64 	[%rd3], %fd61;
	setp.lt.s32 	%p2, %r1, 1;
	mov.b32 	%r60, 0;
	@%p2 bra 	$L__BB0_8;
	mul.lo.s32 	%r2, %r41, %r1;
	min.s32 	%r48, %r1, %r41;
	max.s32 	%r3, %r48, 1;
	and.b32  	%r4, %r3, 3;
	setp.lt.s32 	%p3, %r48, 4;
	mov.b32 	%r60, 0;
	@%p3 bra 	$L__BB0_5;
	and.b32  	%r60, %r3, 2147483644;
	neg.s32 	%r54, %r60;
	add.s64 	%rd4, %rd2, 16;
	add.s64 	%rd44, %rd1, 16;
	mov.u32 	%r53, %r2;
$L__BB0_4:
	mul.wide.s32 	%rd26, %r53, 8;
	add.s64 	%rd27, %rd4, %rd26;
	ld.global.f64 	%fd17, [%rd27+-16];
	ld.global.f64 	%fd18, [%rd44+-16];
	mul.f64 	%fd19, %fd17, %fd18;
	sub.f64 	%fd20, %fd61, %fd19;
	st.global.f64 	[%rd3], %fd20;
	ld.global.f64 	%fd21, [%rd27+-8];
	ld.global.f64 	%fd22, [%rd44+-8];
	mul.f64 	%fd23, %fd21, %fd22;
	sub.f64 	%fd24, %fd20, %fd23;
	st.global.f64 	[%rd3], %fd24;
	ld.global.f64 	%fd25, [%rd27];
	ld.global.f64 	%fd26, [%rd44];
	mul.f64 	%fd27, %fd25, %fd26;
	sub.f64 	%fd28, %fd24, %fd27;
	st.global.f64 	[%rd3], %fd28;
	ld.global.f64 	%fd29, [%rd27+8];
	ld.global.f64 	%fd30, [%rd44+8];
	mul.f64 	%fd31, %fd29, %fd30;
	sub.f64 	%fd61, %fd28, %fd31;
	st.global.f64 	[%rd3], %fd61;
	add.s32 	%r54, %r54, 4;
	add.s32 	%r53, %r53, 4;
	add.s64 	%rd44, %rd44, 32;
	setp.ne.s32 	%p4, %r54, 0;
	@%p4 bra 	$L__BB0_4;
$L__BB0_5:
	setp.eq.s32 	%p5, %r4, 0;
	@%p5 bra 	$L__BB0_8;
	mul.wide.u32 	%rd28, %r60, 8;
	add.s64 	%rd45, %rd1, %rd28;
	add.s32 	%r58, %r60, %r2;
	neg.s32 	%r57, %r4;
$L__BB0_7:
	.pragma "nounroll";
	mul.wide.s32 	%rd29, %r58, 8;
	add.s64 	%rd30, %rd2, %rd29;
	ld.global.f64 	%fd32, [%rd30];
	ld.global.f64 	%fd33, [%rd45];
	mul.f64 	%fd34, %fd32, %fd33;
	sub.f64 	%fd61, %fd61, %fd34;
	st.global.f64 	[%rd3], %fd61;
	add.s32 	%r60, %r60, 1;
	add.s64 	%rd45, %rd45, 8;
	add.s32 	%r58, %r58, 1;
	add.s32 	%r57, %r57, 1;
	setp.ne.s32 	%p6, %r57, 0;
	@%p6 bra 	$L__BB0_7;
$L__BB0_8:
	setp.ge.s32 	%p7, %r60, %r41;
	@%p7 bra 	$L__BB0_12;
	setp.eq.s32 	%p8, %r60, %r1;
	@%p8 bra 	$L__BB0_11;
	mad.lo.s32 	%r49, %r41, %r1, %r60;
	mul.wide.s32 	%rd31, %r49, 8;
	add.s64 	%rd32, %rd2, %rd31;
	ld.global.f64 	%fd35, [%rd32];
	mul.wide.u32 	%rd33, %r60, 8;
	add.s64 	%rd34, %rd1, %rd33;
	ld.global.f64 	%fd36, [%rd34];
	mul.f64 	%fd37, %fd35, %fd36;
	sub.f64 	%fd61, %fd61, %fd37;
	st.global.f64 	[%rd3], %fd61;
$L__BB0_11:
	add.s32 	%r60, %r60, 1;
$L__BB0_12:
	setp.ge.s32 	%p9, %r60, %r41;
	@%p9 bra 	$L__BB0_19;
	mul.lo.s32 	%r24, %r41, %r1;
	sub.s32 	%r50, %r41, %r60;
	and.b32  	%r25, %r50, 3;
	setp.eq.s32 	%p10, %r25, 0;
	mov.u32 	%r65, %r60;
	@%p10 bra 	$L__BB0_16;
	mul.wide.u32 	%rd35, %r60, 8;
	add.s64 	%rd46, %rd1, %rd35;
	add.s32 	%r63, %r60, %r24;
	neg.s32 	%r62, %r25;
	mov.u32 	%r65, %r60;
$L__BB0_15:
	.pragma "nounroll";
	mul.wide.s32 	%rd36, %r63, 8;
	add.s64 	%rd37, %rd2, %rd36;
	ld.global.f64 	%fd38, [%rd37];
	ld.global.f64 	%fd39, [%rd46];
	mul.f64 	%fd40, %fd38, %fd39;
	sub.f64 	%fd61, %fd61, %fd40;
	st.global.f64 	[%rd3], %fd61;
	add.s32 	%r65, %r65, 1;
	add.s64 	%rd46, %rd46, 8;
	add.s32 	%r63, %r63, 1;
	add.s32 	%r62, %r62, 1;
	setp.ne.s32 	%p11, %r62, 0;
	@%p11 bra 	$L__BB0_15;
$L__BB0_16:
	sub.s32 	%r51, %r60, %r41;
	setp.gt.u32 	%p12, %r51, -4;
	@%p12 bra 	$L__BB0_19;
	sub.s32 	%r67, %r65, %r41;
	add.s64 	%rd14, %rd2, 16;
	add.s32 	%r66, %r65, %r24;
	mul.wide.u32 	%rd38, %r65, 8;
	add.s64 	%rd39, %rd38, %rd1;
	add.s64 	%rd47, %rd39, 16;
$L__BB0_18:
	mul.wide.s32 	%rd40, %r66, 8;
	add.s64 	%rd41, %rd14, %rd40;
	ld.global.f64 	%fd41, [%rd41+-16];
	ld.global.f64 	%fd42, [%rd47+-16];
	mul.f64 	%fd43, %fd41, %fd42;
	sub.f64 	%fd44, %fd61, %fd43;
	st.global.f64 	[%rd3], %fd44;
	ld.global.f64 	%fd45, [%rd41+-8];
	ld.global.f64 	%fd46, [%rd47+-8];
	mul.f64 	%fd47, %fd45, %fd46;
	sub.f64 	%fd48, %fd44, %fd47;
	st.global.f64 	[%rd3], %fd48;
	ld.global.f64 	%fd49, [%rd41];
	ld.global.f64 	%fd50, [%rd47];
	mul.f64 	%fd51, %fd49, %fd50;
	sub.f64 	%fd52, %fd48, %fd51;
	st.global.f64 	[%rd3], %fd52;
	ld.global.f64 	%fd53, [%rd41+8];
	ld.global.f64 	%fd54, [%rd47+8];
	mul.f64 	%fd55, %fd53, %fd54;
	sub.f64 	%fd61, %fd52, %fd55;
	st.global.f64 	[%rd3], %fd61;
	add.s32 	%r67, %r67, 4;
	add.s32 	%r66, %r66, 4;
	add.s64 	%rd47, %rd47, 32;
	setp.ne.s32 	%p13, %r67, 0;
	@%p13 bra 	$L__BB0_18;
$L__BB0_19:
	mad.lo.s32 	%r52, %r41, %r1, %r1;
	mul.wide.s32 	%rd42, %r52, 8;
	add.s64 	%rd43, %rd2, %rd42;
	ld.global.f64 	%fd56, [%rd43];
	div.rn.f64 	%fd57, %fd61, %fd56;
	st.global.f64 	[%rd3], %fd57;
$L__BB0_20:
	ret;

}


// ===== COMPILED SASS (sm_100) =====

	.target	sm_100

	.elftype	@"ET_EXEC"


//--------------------- .note.nv.tkinfo           --------------------------
	.section	.note.nv.tkinfo,"",@"SHT_NOTE"
	.sectionflags	@"SHF_NOTE_NV_TKINFO"
	.tkinfo
        /*0018*/ 	.word	0x00000002
        /*0030*/ 	.string	""
        /*0030*/ 	.string	"ptxas"
        /*0030*/ 	.string	"Cuda compilation tools, release 13.0, V13.0.88"
        /*0030*/ 	.string	"Build cuda_13.0.r13.0/compiler.36424714_0"
        /*0030*/ 	.string	"-arch sm_100 -m 64 "



//--------------------- .note.nv.cuinfo           --------------------------
	.section	.note.nv.cuinfo,"",@"SHT_NOTE"
	.sectionflags	@"SHF_NOTE_NV_CUINFO"
        /*0018*/ 	.short	0x0002
        /*001a*/ 	.short	0x0064
        /*001c*/ 	.short	0x0082
	.zero		2


//--------------------- .nv.info                  --------------------------
	.section	.nv.info,"",@"SHT_CUDA_INFO"
	.align	4


	//----- nvinfo : EIATTR_REGCOUNT
	.align		4
        /*0000*/ 	.byte	0x04, 0x2f
        /*0002*/ 	.short	(.L_1 - .L_0)
	.align		4
.L_0:
        /*0004*/ 	.word	index@(_Z17gaussJacobiKernelPdS_S_S_i)
        /*0008*/ 	.word	0x0000001c


	//----- nvinfo : EIATTR_FRAME_SIZE
	.align		4
.L_1:
        /*000c*/ 	.byte	0x04, 0x11
        /*000e*/ 	.short	(.L_3 - .L_2)
	.align		4
.L_2:
        /*0010*/ 	.word	index@($__internal_0_$__cuda_sm20_div_rn_f64_full)
        /*0014*/ 	.word	0x00000000


	//----- nvinfo : EIATTR_FRAME_SIZE
	.align		4
.L_3:
        /*0018*/ 	.byte	0x04, 0x11
        /*001a*/ 	.short	(.L_5 - .L_4)
	.align		4
.L_4:
        /*001c*/ 	.word	index@(_Z17gaussJacobiKernelPdS_S_S_i)
        /*0020*/ 	.word	0x00000000


	//----- nvinfo : EIATTR_MIN_STACK_SIZE
	.align		4
.L_5:
        /*0024*/ 	.byte	0x04, 0x12
        /*0026*/ 	.short	(.L_7 - .L_6)
	.align		4
.L_6:
        /*0028*/ 	.word	index@(_Z17gaussJacobiKernelPdS_S_S_i)
        /*002c*/ 	.word	0x00000000
.L_7:


//--------------------- .nv.compat                --------------------------
	.section	.nv.compat,"",@"SHT_CUDA_COMPAT_INFO"
	.align	4
        /*0000*/ 	.byte	0x02, 0x09, 0x00, 0x00, 0x02, 0x02, 0x01, 0x00, 0x02, 0x05, 0x05, 0x00, 0x03, 0x07, 0x01, 0x01
        /*0010*/ 	.byte	0x02, 0x03, 0x00, 0x00, 0x02, 0x06, 0x01, 0x00, 0x04, 0x0b, 0x08, 0x00, 0x01, 0x00, 0x00, 0x00
        /*0020*/ 	.byte	0x00, 0x00, 0x00, 0x00


//--------------------- .nv.info._Z17gaussJacobiKernelPdS_S_S_i --------------------------
	.section	.nv.info._Z17gaussJacobiKernelPdS_S_S_i,"",@"SHT_CUDA_INFO"
	.sectionflags	@""
	.align	4


	//----- nvinfo : EIATTR_CUDA_API_VERSION
	.align		4
        /*0000*/ 	.byte	0x04, 0x37
        /*0002*/ 	.short	(.L_9 - .L_8)
.L_8:
        /*0004*/ 	.word	0x00000082


	//----- nvinfo : EIATTR_KPARAM_INFO
	.align		4
.L_9:
        /*0008*/ 	.byte	0x04, 0x17
        /*000a*/ 	.short	(.L_11 - .L_10)
.L_10:
        /*000c*/ 	.word	0x00000000
        /*0010*/ 	.short	0x0004
        /*0012*/ 	.short	0x0020
        /*0014*/ 	.byte	0x00, 0xf0, 0x11, 0x00


	//----- nvinfo : EIATTR_KPARAM_INFO
	.align		4
.L_11:
        /*0018*/ 	.byte	0x04, 0x17
        /*001a*/ 	.short	(.L_13 - .L_12)
.L_12:
        /*001c*/ 	.word	0x00000000
        /*0020*/ 	.short	0x0003
        /*0022*/ 	.short	0x0018
        /*0024*/ 	.byte	0x00, 0xf5, 0x21, 0x00


	//----- nvinfo : EIATTR_KPARAM_INFO
	.align		4
.L_13:
        /*0028*/ 	.byte	0x04, 0x17
        /*002a*/ 	.short	(.L_15 - .L_14)
.L_14:
        /*002c*/ 	.word	0x00000000
        /*0030*/ 	.short	0x0002
        /*0032*/ 	.short	0x0010
        /*0034*/ 	.byte	0x00, 0xf5, 0x21, 0x00


	//----- nvinfo : EIATTR_KPARAM_INFO
	.align		4
.L_15:
        /*0038*/ 	.byte	0x04, 0x17
        /*003a*/ 	.short	(.L_17 - .L_16)
.L_16:
        /*003c*/ 	.word	0x00000000
        /*0040*/ 	.short	0x0001
        /*0042*/ 	.short	0x0008
        /*0044*/ 	.byte	0x00, 0xf5, 0x21, 0x00


	//----- nvinfo : EIATTR_KPARAM_INFO
	.align		4
.L_17:
        /*0048*/ 	.byte	0x04, 0x17
        /*004a*/ 	.short	(.L_19 - .L_18)
.L_18:
        /*004c*/ 	.word	0x00000000
        /*0050*/ 	.short	0x0000
        /*0052*/ 	.short	0x0000
        /*0054*/ 	.byte	0x00, 0xf5, 0x21, 0x00


	//----- nvinfo : EIATTR_SPARSE_MMA_MASK
	.align		4
.L_19:
        /*0058*/ 	.byte	0x03, 0x50
        /*005a*/ 	.short	0x0000


	//----- nvinfo : EIATTR_MAXREG_COUNT
	.align		4
        /*005c*/ 	.byte	0x03, 0x1b
        /*005e*/ 	.short	0x00ff


	//----- nvinfo : EIATTR_MERCURY_ISA_VERSION
	.align		4
        /*0060*/ 	.byte	0x03, 0x5f
        /*0062*/ 	.short	0x0101


	//----- nvinfo : EIATTR_VRC_CTA_INIT_COUNT
	.align		4
        /*0064*/ 	.byte	0x02, 0x4a
	.zero		1
	.zero		1


	//----- nvinfo : EIATTR_EXIT_INSTR_OFFSETS
	.align		4
        /*0068*/ 	.byte	0x04, 0x1c
        /*006a*/ 	.short	(.L_21 - .L_20)


	//   ....[0]....
.L_20:
        /*006c*/ 	.word	0x00000070


	//   ....[1]....
        /*0070*/ 	.word	0x00000c60


	//----- nvinfo : EIATTR_CRS_STACK_SIZE
	.align		4
.L_21:
        /*0074*/ 	.byte	0x04, 0x1e
        /*0076*/ 	.short	(.L_23 - .L_22)
.L_22:
        /*0078*/ 	.word	0x00000000


	//----- nvinfo : EIATTR_CBANK_PARAM_SIZE
	.align		4
.L_23:
        /*007c*/ 	.byte	0x03, 0x19
        /*007e*/ 	.short	0x0024


	//----- nvinfo : EIATTR_PARAM_CBANK
	.align		4
        /*0080*/ 	.byte	0x04, 0x0a
        /*0082*/ 	.short	(.L_25 - .L_24)
	.align		4
.L_24:
        /*0084*/ 	.word	index@(.nv.constant0._Z17gaussJacobiKernelPdS_S_S_i)
        /*0088*/ 	.short	0x0380
        /*008a*/ 	.short	0x0024


	//----- nvinfo : EIATTR_SW_WAR
	.align		4
.L_25:
        /*008c*/ 	.byte	0x04, 0x36
        /*008e*/ 	.short	(.L_27 - .L_26)
.L_26:
        /*0090*/ 	.word	0x00000008
.L_27:


//--------------------- .nv.callgraph             --------------------------
	.section	.nv.callgraph,"",@"SHT_CUDA_CALLGRAPH"
	.align	4
	.sectionentsize	8
	.align		4
        /*0000*/ 	.word	0x00000000
	.align		4
        /*0004*/ 	.word	0xffffffff
	.align		4
        /*0008*/ 	.word	0x00000000
	.align		4
        /*000c*/ 	.word	0xfffffffe
	.align		4
        /*0010*/ 	.word	0x00000000
	.align		4
        /*0014*/ 	.word	0xfffffffd
	.align		4
        /*0018*/ 	.word	0x00000000
	.align		4
        /*001c*/ 	.word	0xfffffffc


//--------------------- .text._Z17gaussJacobiKernelPdS_S_S_i --------------------------
	.section	.text._Z17gaussJacobiKernelPdS_S_S_i,"ax",@progbits
	.align	128
        .global         _Z17gaussJacobiKernelPdS_S_S_i
        .type           _Z17gaussJacobiKernelPdS_S_S_i,@function
        .size           _Z17gaussJacobiKernelPdS_S_S_i,(.L_x_24 - _Z17gaussJacobiKernelPdS_S_S_i)
        .other          _Z17gaussJacobiKernelPdS_S_S_i,@"STO_CUDA_ENTRY STV_DEFAULT"
_Z17gaussJacobiKernelPdS_S_S_i:
.text._Z17gaussJacobiKernelPdS_S_S_i:
[----:B------:R-:W-:Y:S01]  /*0000*/  LDC R1, c[0x0][0x37c] ;  /* 0x0000df00ff017b82 */ /* 0x000fe20000000800 */
[----:B------:R-:W0:Y:S07]  /*0010*/  S2R R3, SR_TID.X ;  /* 0x0000000000037919 */ /* 0x000e2e0000002100 */
[----:B------:R-:W0:Y:S01]  /*0020*/  S2UR UR4, SR_CTAID.X ;  /* 0x00000000000479c3 */ /* 0x000e220000002500 */
[----:B------:R-:W1:Y:S07]  /*0030*/  LDCU UR8, c[0x0][0x3a0] ;  /* 0x00007400ff0877ac */ /* 0x000e6e0008000800 */
[----:B------:R-:W0:Y:S02]  /*0040*/  LDC R0, c[0x0][0x360] ;  /* 0x0000d800ff007b82 */ /* 0x000e240000000800 */
[----:B0-----:R-:W-:-:S05]  /*0050*/  IMAD R0, R0, UR4, R3 ;  /* 0x0000000400007c24 */ /* 0x001fca000f8e0203 */
[----:B-1----:R-:W-:-:S13]  /*0060*/  ISETP.GE.AND P0, PT, R0, UR8, PT ;  /* 0x0000000800007c0c */ /* 0x002fda000bf06270 */
[----:B------:R-:W-:Y:S05]  /*0070*/  @P0 EXIT ;  /* 0x000000000000094d */ /* 0x000fea0003800000 */
[----:B------:R-:W0:Y:S01]  /*0080*/  LDC.64 R6, c[0x0][0x388] ;  /* 0x0000e200ff067b82 */ /* 0x000e220000000a00 */
[----:B------:R-:W1:Y:S07]  /*0090*/  LDCU.64 UR6, c[0x0][0x358] ;  /* 0x00006b00ff0677ac */ /* 0x000e6e0008000a00 */
[----:B------:R-:W2:Y:S01]  /*00a0*/  LDC.64 R4, c[0x0][0x398] ;  /* 0x0000e600ff047b82 */ /* 0x000ea20000000a00 */
[----:B0-----:R-:W-:-:S06]  /*00b0*/  IMAD.WIDE R6, R0, 0x8, R6 ;  /* 0x0000000800067825 */ /* 0x001fcc00078e0206 */
[----:B-1----:R-:W3:Y:S01]  /*00c0*/  LDG.E.64 R6, desc[UR6][R6.64] ;  /* 0x0000000606067981 */ /* 0x002ee2000c1e1b00 */
[C---:B------:R-:W-:Y:S01]  /*00d0*/  ISETP.GE.AND P0, PT, R0.reuse, 0x1, PT ;  /* 0x000000010000780c */ /* 0x040fe20003f06270 */
[----:B--2---:R-:W-:Y:S01]  /*00e0*/  IMAD.WIDE R4, R0, 0x8, R4 ;  /* 0x0000000800047825 */ /* 0x004fe200078e0204 */
[----:B------:R-:W-:Y:S03]  /*00f0*/  BSSY.RECONVERGENT B0, `(.L_x_0) ;  /* 0x0000048000007945 */ /* 0x000fe60003800200 */
[----:B------:R-:W-:Y:S01]  /*0100*/  IMAD.MOV.U32 R13, RZ, RZ, RZ ;  /* 0x000000ffff0d7224 */ /* 0x000fe200078e00ff */
[----:B---3--:R0:W-:Y:S07]  /*0110*/  STG.E.64 desc[UR6][R4.64], R6 ;  /* 0x0000000604007986 */ /* 0x0081ee000c101b06 */
[----:B------:R-:W-:Y:S05]  /*0120*/  @!P0 BRA `(.L_x_1) ;  /* 0x0000000400108947 */ /* 0x000fea0003800000 */
[C---:B------:R-:W-:Y:S01]  /*0130*/  VIMNMX R2, PT, PT, R0.reuse, UR8, PT ;  /* 0x0000000800027c48 */ /* 0x040fe2000bfe0100 */
[----:B------:R-:W-:Y:S01]  /*0140*/  BSSY.RECONVERGENT B1, `(.L_x_2) ;  /* 0x000002c000017945 */ /* 0x000fe20003800200 */
[----:B------:R-:W-:Y:S02]  /*0150*/  IMAD R14, R0, UR8, RZ ;  /* 0x00000008000e7c24 */ /* 0x000fe4000f8e02ff */
[C---:B------:R-:W-:Y:S01]  /*0160*/  ISETP.GE.AND P1, PT, R2.reuse, 0x4, PT ;  /* 0x000000040200780c */ /* 0x040fe20003f26270 */
[----:B------:R-:W-:Y:S01]  /*0170*/  IMAD.MOV.U32 R13, RZ, RZ, RZ ;  /* 0x000000ffff0d7224 */ /* 0x000fe200078e00ff */
[----:B------:R-:W-:-:S04]  /*0180*/  VIMNMX R3, PT, PT, R2, 0x1, !PT ;  /* 0x0000000102037848 */ /* 0x000fc80007fe0100 */
[----:B------:R-:W-:-:S04]  /*0190*/  LOP3.LUT R12, R3, 0x3, RZ, 0xc0, !PT ;  /* 0x00000003030c7812 */ /* 0x000fc800078ec0ff */
[----:B------:R-:W-:-:S03]  /*01a0*/  ISETP.NE.AND P0, PT, R12, RZ, PT ;  /* 0x000000ff0c00720c */ /* 0x000fc60003f05270 */
[----:B------:R-:W-:Y:S10]  /*01b0*/  @!P1 BRA `(.L_x_3) ;  /* 0x0000000000909947 */ /* 0x000ff40003800000 */
[----:B------:R-:W1:Y:S01]  /*01c0*/  LDC.64 R8, c[0x0][0x380] ;  /* 0x0000e000ff087b82 */ /* 0x000e620000000a00 */
[----:B------:R-:W2:Y:S01]  /*01d0*/  LDCU.64 UR4, c[0x0][0x390] ;  /* 0x00007200ff0477ac */ /* 0x000ea20008000a00 */
[----:B------:R-:W-:Y:S01]  /*01e0*/  LOP3.LUT R13, R3, 0x7ffffffc, RZ, 0xc0, !PT ;  /* 0x7ffffffc030d7812 */ /* 0x000fe200078ec0ff */
[----:B------:R-:W-:-:S04]  /*01f0*/  IMAD.MOV.U32 R17, RZ, RZ, R14 ;  /* 0x000000ffff117224 */ /* 0x000fc800078e000e */
[----:B------:R-:W-:Y:S01]  /*0200*/  IMAD.MOV R15, RZ, RZ, -R13 ;  /* 0x000000ffff0f7224 */ /* 0x000fe200078e0a0d */
[----:B--2---:R-:W-:-:S04]  /*0210*/  UIADD3 UR4, UP0, UPT, UR4, 0x10, URZ ;  /* 0x0000001004047890 */ /* 0x004fc8000ff1e0ff */
[----:B------:R-:W-:Y:S01]  /*0220*/  UIADD3.X UR5, UPT, UPT, URZ, UR5, URZ, UP0, !UPT ;  /* 0x00000005ff057290 */ /* 0x000fe200087fe4ff */
[----:B-1----:R-:W-:Y:S01]  /*0230*/  IADD3 R2, P1, PT, R8, 0x10, RZ ;  /* 0x0000001008027810 */ /* 0x002fe20007f3e0ff */
[----:B------:R-:W-:-:S04]  /*0240*/  IMAD.U32 R16, RZ, RZ, UR4 ;  /* 0x00000004ff107e24 */ /* 0x000fc8000f8e00ff */
[----:B------:R-:W-:Y:S01]  /*0250*/  IMAD.X R3, RZ, RZ, R9, P1 ;  /* 0x000000ffff037224 */ /* 0x000fe200008e0609 */
[----:B------:R-:W-:-:S07]  /*0260*/  MOV R19, UR5 ;  /* 0x0000000500137c02 */ /* 0x000fce0008000f00 */
.L_x_4:
[----:B------:R-:W-:-:S04]  /*0270*/  IMAD.WIDE R10, R17, 0x8, R2 ;  /* 0x00000008110a7825 */ /* 0x000fc800078e0202 */
[----:B------:R-:W-:Y:S02]  /*0280*/  IMAD.MOV.U32 R8, RZ, RZ, R16 ;  /* 0x000000ffff087224 */ /* 0x000fe400078e0010 */
[----:B------:R-:W-:Y:S02]  /*0290*/  IMAD.MOV.U32 R9, RZ, RZ, R19 ;  /* 0x000000ffff097224 */ /* 0x000fe400078e0013 */
[----:B--2---:R-:W2:Y:S04]  /*02a0*/  LDG.E.64 R18, desc[UR6][R10.64+-0x10] ;  /* 0xfffff0060a127981 */ /* 0x004ea8000c1e1b00 */
[----:B------:R-:W2:Y:S02]  /*02b0*/  LDG.E.64 R20, desc[UR6][R8.64+-0x10] ;  /* 0xfffff00608147981 */ /* 0x000ea4000c1e1b00 */
[----:B--2---:R-:W-:-:S07]  /*02c0*/  DFMA R18, -R18, R20, R6 ;  /* 0x000000141212722b */ /* 0x004fce0000000106 */
[----:B------:R1:W-:Y:S04]  /*02d0*/  STG.E.64 desc[UR6][R4.64], R18 ;  /* 0x0000001204007986 */ /* 0x0003e8000c101b06 */
[----:B0-----:R-:W2:Y:S04]  /*02e0*/  LDG.E.64 R6, desc[UR6][R10.64+-0x8] ;  /* 0xfffff8060a067981 */ /* 0x001ea8000c1e1b00 */
[----:B------:R-:W2:Y:S02]  /*02f0*/  LDG.E.64 R20, desc[UR6][R8.64+-0x8] ;  /* 0xfffff80608147981 */ /* 0x000ea4000c1e1b00 */
[----:B--2---:R-:W-:-:S07]  /*0300*/  DFMA R20, -R6, R20, R18 ;  /* 0x000000140614722b */ /* 0x004fce0000000112 */
[----:B------:R2:W-:Y:S04]  /*0310*/  STG.E.64 desc[UR6][R4.64], R20 ;  /* 0x0000001404007986 */ /* 0x0005e8000c101b06 */
[----:B------:R-:W3:Y:S04]  /*0320*/  LDG.E.64 R6, desc[UR6][R10.64] ;  /* 0x000000060a067981 */ /* 0x000ee8000c1e1b00 */
[----:B------:R-:W3:Y:S02]  /*0330*/  LDG.E.64 R22, desc[UR6][R8.64] ;  /* 0x0000000608167981 */ /* 0x000ee4000c1e1b00 */
[----:B---3--:R-:W-:-:S07]  /*0340*/  DFMA R22, -R6, R22, R20 ;  /* 0x000000160616722b */ /* 0x008fce0000000114 */
[----:B------:R2:W-:Y:S04]  /*0350*/  STG.E.64 desc[UR6][R4.64], R22 ;  /* 0x0000001604007986 */ /* 0x0005e8000c101b06 */
[----:B------:R-:W3:Y:S04]  /*0360*/  LDG.E.64 R6, desc[UR6][R10.64+0x8] ;  /* 0x000008060a067981 */ /* 0x000ee8000c1e1b00 */
[----:B------:R-:W3:Y:S01]  /*0370*/  LDG.E.64 R24, desc[UR6][R8.64+0x8] ;  /* 0x0000080608187981 */ /* 0x000ee2000c1e1b00 */
[----:B------:R-:W-:-:S05]  /*0380*/  VIADD R15, R15, 0x4 ;  /* 0x000000040f0f7836 */ /* 0x000fca0000000000 */
[----:B------:R-:W-:Y:S02]  /*0390*/  ISETP.NE.AND P1, PT, R15, RZ, PT ;  /* 0x000000ff0f00720c */ /* 0x000fe40003f25270 */
[----:B------:R-:W-:Y:S01]  /*03a0*/  IADD3 R16, P2, PT, R8, 0x20, RZ ;  /* 0x0000002008107810 */ /* 0x000fe20007f5e0ff */
[----:B------:R-:W-:-:S04]  /*03b0*/  VIADD R17, R17, 0x4 ;  /* 0x0000000411117836 */ /* 0x000fc80000000000 */
[----:B-1----:R-:W-:Y:S01]  /*03c0*/  IMAD.X R19, RZ, RZ, R9, P2 ;  /* 0x000000ffff137224 */ /* 0x002fe200010e0609 */
[----:B---3--:R-:W-:-:S07]  /*03d0*/  DFMA R6, -R6, R24, R22 ;  /* 0x000000180606722b */ /* 0x008fce0000000116 */
[----:B------:R2:W-:Y:S01]  /*03e0*/  STG.E.64 desc[UR6][R4.64], R6 ;  /* 0x0000000604007986 */ /* 0x0005e2000c101b06 */
[----:B------:R-:W-:Y:S05]  /*03f0*/  @P1 BRA `(.L_x_4) ;  /* 0xfffffffc009c1947 */ /* 0x000fea000383ffff */
.L_x_3:
[----:B------:R-:W-:Y:S05]  /*0400*/  BSYNC.RECONVERGENT B1 ;  /* 0x0000000000017941 */ /* 0x000fea0003800200 */
.L_x_2:
[----:B------:R-:W-:Y:S05]  /*0410*/  @!P0 BRA `(.L_x_1) ;  /* 0x0000000000548947 */ /* 0x000fea0003800000 */
[----:B------:R-:W1:Y:S01]  /*0420*/  LDC.64 R8, c[0x0][0x390] ;  /* 0x0000e400ff087b82 */ /* 0x000e620000000a00 */
[----:B------:R-:W-:Y:S02]  /*0430*/  IMAD.IADD R15, R13, 0x1, R14 ;  /* 0x000000010d0f7824 */ /* 0x000fe400078e020e */
[----:B------:R-:W-:-:S05]  /*0440*/  IMAD.MOV R12, RZ, RZ, -R12 ;  /* 0x000000ffff0c7224 */ /* 0x000fca00078e0a0c */
[----:B------:R-:W3:Y:S01]  /*0450*/  LDC.64 R2, c[0x0][0x380] ;  /* 0x0000e000ff027b82 */ /* 0x000ee20000000a00 */
[----:B-1----:R-:W-:-:S04]  /*0460*/  IMAD.WIDE.U32 R8, R13, 0x8, R8 ;  /* 0x000000080d087825 */ /* 0x002fc800078e0008 */
[----:B------:R-:W-:Y:S01]  /*0470*/  IMAD.MOV.U32 R17, RZ, RZ, R9 ;  /* 0x000000ffff117224 */ /* 0x000fe200078e0009 */
[----:B------:R-:W-:-:S07]  /*0480*/  MOV R16, R8 ;  /* 0x0000000800107202 */ /* 0x000fce0000000f00 */
.L_x_5:
[----:B---3--:R-:W-:-:S04]  /*0490*/  IMAD.WIDE R8, R15, 0x8, R2 ;  /* 0x000000080f087825 */ /* 0x008fc800078e0202 */
[----:B------:R-:W-:Y:S02]  /*04a0*/  IMAD.MOV.U32 R10, RZ, RZ, R16 ;  /* 0x000000ffff0a7224 */ /* 0x000fe400078e0010 */
[----:B------:R-:W-:Y:S01]  /*04b0*/  IMAD.MOV.U32 R11, RZ, RZ, R17 ;  /* 0x000000ffff0b7224 */ /* 0x000fe200078e0011 */
[----:B------:R-:W0:Y:S05]  /*04c0*/  LDG.E.64 R8, desc[UR6][R8.64] ;  /* 0x0000000608087981 */ /* 0x000e2a000c1e1b00 */
[----:B------:R-:W0:Y:S01]  /*04d0*/  LDG.E.64 R10, desc[UR6][R10.64] ;  /* 0x000000060a0a7981 */ /* 0x000e22000c1e1b00 */
[----:B------:R-:W-:Y:S01]  /*04e0*/  IADD3 R12, PT, PT, R12, 0x1, RZ ;  /* 0x000000010c0c7810 */ /* 0x000fe20007ffe0ff */
[----:B------:R-:W-:Y:S01]  /*04f0*/  VIADD R13, R13, 0x1 ;  /* 0x000000010d0d7836 */ /* 0x000fe20000000000 */
[----:B------:R-:W-:Y:S01]  /*0500*/  IADD3 R16, P1, PT, R16, 0x8, RZ ;  /* 0x0000000810107810 */ /* 0x000fe20007f3e0ff */
[----:B------:R-:W-:Y:S01]  /*0510*/  VIADD R15, R15, 0x1 ;  /* 0x000000010f0f7836 */ /* 0x000fe20000000000 */
[----:B------:R-:W-:-:S03]  /*0520*/  ISETP.NE.AND P0, PT, R12, RZ, PT ;  /* 0x000000ff0c00720c */ /* 0x000fc60003f05270 */
[----:B------:R-:W-:Y:S01]  /*0530*/  IMAD.X R17, RZ, RZ, R17, P1 ;  /* 0x000000ffff117224 */ /* 0x000fe200008e0611 */
[----:B012---:R-:W-:-:S07]  /*0540*/  DFMA R6, -R8, R10, R6 ;  /* 0x0000000a0806722b */ /* 0x007fce0000000106 */
[----:B------:R1:W-:Y:S02]  /*0550*/  STG.E.64 desc[UR6][R4.64], R6 ;  /* 0x0000000604007986 */ /* 0x0003e4000c101b06 */
[----:B------:R-:W-:Y:S05]  /*0560*/  @P0 BRA `(.L_x_5) ;  /* 0xfffffffc00c80947 */ /* 0x000fea000383ffff */
.L_x_1:
[----:B------:R-:W-:Y:S05]  /*0570*/  BSYNC.RECONVERGENT B0 ;  /* 0x0000000000007941 */ /* 0x000fea0003800200 */
.L_x_0:
[----:B------:R-:W-:Y:S01]  /*0580*/  ISETP.GE.AND P0, PT, R13, UR8, PT ;  /* 0x000000080d007c0c */ /* 0x000fe2000bf06270 */
[----:B------:R-:W-:-:S12]  /*0590*/  BSSY.RECONVERGENT B0, `(.L_x_6) ;  /* 0x0000010000007945 */ /* 0x000fd80003800200 */
[----:B------:R-:W-:Y:S05]  /*05a0*/  @P0 BRA `(.L_x_7) ;  /* 0x0000000000380947 */ /* 0x000fea0003800000 */
[----:B------:R-:W-:Y:S01]  /*05b0*/  ISETP.NE.AND P0, PT, R13, R0, PT ;  /* 0x000000000d00720c */ /* 0x000fe20003f05270 */
[----:B------:R-:W-:-:S12]  /*05c0*/  BSSY.RECONVERGENT B1, `(.L_x_8) ;  /* 0x000000b000017945 */ /* 0x000fd80003800200 */
[----:B------:R-:W-:Y:S05]  /*05d0*/  @!P0 BRA `(.L_x_9) ;  /* 0x0000000000248947 */ /* 0x000fea0003800000 */
[----:B------:R-:W3:Y:S01]  /*05e0*/  LDC.64 R2, c[0x0][0x380] ;  /* 0x0000e000ff027b82 */ /* 0x000ee20000000a00 */
[----:B------:R-:W-:-:S07]  /*05f0*/  IMAD R11, R0, UR8, R13 ;  /* 0x00000008000b7c24 */ /* 0x000fce000f8e020d */
[----:B------:R-:W4:Y:S01]  /*0600*/  LDC.64 R8, c[0x0][0x390] ;  /* 0x0000e400ff087b82 */ /* 0x000f220000000a00 */
[----:B---3--:R-:W-:-:S06]  /*0610*/  IMAD.WIDE R2, R11, 0x8, R2 ;  /* 0x000000080b027825 */ /* 0x008fcc00078e0202 */
[----:B------:R-:W0:Y:S01]  /*0620*/  LDG.E.64 R2, desc[UR6][R2.64] ;  /* 0x0000000602027981 */ /* 0x000e22000c1e1b00 */
[----:B----4-:R-:W-:-:S06]  /*0630*/  IMAD.WIDE.U32 R8, R13, 0x8, R8 ;  /* 0x000000080d087825 */ /* 0x010fcc00078e0008 */
[----:B------:R-:W0:Y:S02]  /*0640*/  LDG.E.64 R8, desc[UR6][R8.64] ;  /* 0x0000000608087981 */ /* 0x000e24000c1e1b00 */
[----:B012---:R-:W-:-:S07]  /*0650*/  DFMA R6, -R2, R8, R6 ;  /* 0x000000080206722b */ /* 0x007fce0000000106 */
[----:B------:R3:W-:Y:S04]  /*0660*/  STG.E.64 desc[UR6][R4.64], R6 ;  /* 0x0000000604007986 */ /* 0x0007e8000c101b06 */
.L_x_9:
[----:B------:R-:W-:Y:S05]  /*0670*/  BSYNC.RECONVERGENT B1 ;  /* 0x0000000000017941 */ /* 0x000fea0003800200 */
.L_x_8:
[----:B------:R-:W-:-:S07]  /*0680*/  VIADD R13, R13, 0x1 ;  /* 0x000000010d0d7836 */ /* 0x000fce0000000000 */
.L_x_7:
[----:B------:R-:W-:Y:S05]  /*0690*/  BSYNC.RECONVERGENT B0 ;  /* 0x0000000000007941 */ /* 0x000fea0003800200 */
.L_x_6:
[----:B------:R-:W-:Y:S01]  /*06a0*/  ISETP.GE.AND P0, PT, R13, UR8, PT ;  /* 0x000000080d007c0c */ /* 0x000fe2000bf06270 */
[----:B------:R-:W-:-:S12]  /*06b0*/  BSSY.RECONVERGENT B0, `(.L_x_10) ;  /* 0x0000041000007945 */ /* 0x000fd80003800200 */
[----:B------:R-:W-:Y:S05]  /*06c0*/  @P0 BRA `(.L_x_11) ;  /* 0x0000000000fc0947 */ /* 0x000fea0003800000 */
[C---:B------:R-:W-:Y:S01]  /*06d0*/  IADD3 R2, PT, PT, -R13.reuse, UR8, RZ ;  /* 0x000000080d027c10 */ /* 0x040fe2000fffe1ff */
[----:B------:R-:W-:Y:S01]  /*06e0*/  VIADD R3, R13, -UR8 ;  /* 0x800000080d037c36 */ /* 0x000fe20008000000 */
[----:B------:R-:W-:Y:S02]  /*06f0*/  BSSY.RECONVERGENT B1, `(.L_x_12) ;  /* 0x0000019000017945 */ /* 0x000fe40003800200 */
[----:B------:R-:W-:Y:S02]  /*0700*/  LOP3.LUT P0, R12, R2, 0x3, RZ, 0xc0, !PT ;  /* 0x00000003020c7812 */ /* 0x000fe4000780c0ff */
[----:B------:R-:W-:-:S11]  /*0710*/  ISETP.GT.U32.AND P1, PT, R3, -0x4, PT ;  /* 0xfffffffc0300780c */ /* 0x000fd60003f24070 */
[----:B------:R-:W-:Y:S05]  /*0720*/  @!P0 BRA `(.L_x_13) ;  /* 0x0000000000548947 */ /* 0x000fea0003800000 */
[----:B------:R-:W4:Y:S01]  /*0730*/  LDC.64 R8, c[0x0][0x390] ;  /* 0x0000e400ff087b82 */ /* 0x000f220000000a00 */
[----:B------:R-:W-:Y:S02]  /*0740*/  IMAD.MOV R12, RZ, RZ, -R12 ;  /* 0x000000ffff0c7224 */ /* 0x000fe400078e0a0c */
[----:B------:R-:W-:-:S05]  /*0750*/  IMAD R15, R0, UR8, R13 ;  /* 0x00000008000f7c24 */ /* 0x000fca000f8e020d */
[----:B------:R-:W0:Y:S01]  /*0760*/  LDC.64 R2, c[0x0][0x380] ;  /* 0x0000e000ff027b82 */ /* 0x000e220000000a00 */
[----:B----4-:R-:W-:-:S04]  /*0770*/  IMAD.WIDE.U32 R8, R13, 0x8, R8 ;  /* 0x000000080d087825 */ /* 0x010fc800078e0008 */
[----:B------:R-:W-:Y:S01]  /*0780*/  IMAD.MOV.U32 R17, RZ, RZ, R9 ;  /* 0x000000ffff117224 */ /* 0x000fe200078e0009 */
[----:B------:R-:W-:-:S07]  /*0790*/  MOV R14, R8 ;  /* 0x00000008000e7202 */ /* 0x000fce0000000f00 */
.L_x_14:
[----:B0-----:R-:W-:-:S04]  /*07a0*/  IMAD.WIDE R8, R15, 0x8, R2 ;  /* 0x000000080f087825 */ /* 0x001fc800078e0202 */
[----:B------:R-:W-:Y:S02]  /*07b0*/  IMAD.MOV.U32 R10, RZ, RZ, R14 ;  /* 0x000000ffff0a7224 */ /* 0x000fe400078e000e */
[----:B------:R-:W-:Y:S01]  /*07c0*/  IMAD.MOV.U32 R11, RZ, RZ, R17 ;  /* 0x000000ffff0b7224 */ /* 0x000fe200078e0011 */
[----:B------:R-:W1:Y:S05]  /*07d0*/  LDG.E.64 R8, desc[UR6][R8.64] ;  /* 0x0000000608087981 */ /* 0x000e6a000c1e1b00 */
[----:B------:R-:W1:Y:S01]  /*07e0*/  LDG.E.64 R10, desc[UR6][R10.64] ;  /* 0x000000060a0a7981 */ /* 0x000e62000c1e1b00 */
[----:B------:R-:W-:Y:S01]  /*07f0*/  VIADD R12, R12, 0x1 ;  /* 0x000000010c0c7836 */ /* 0x000fe20000000000 */
[----:B------:R-:W-:Y:S01]  /*0800*/  IADD3 R14, P2, PT, R14, 0x8, RZ ;  /* 0x000000080e0e7810 */ /* 0x000fe20007f5e0ff */
[----:B------:R-:W-:Y:S01]  /*0810*/  VIADD R15, R15, 0x1 ;  /* 0x000000010f0f7836 */ /* 0x000fe20000000000 */
[----:B------:R-:W-:-:S02]  /*0820*/  IADD3 R13, PT, PT, R13, 0x1, RZ ;  /* 0x000000010d0d7810 */ /* 0x000fc40007ffe0ff */
[----:B------:R-:W-:Y:S01]  /*0830*/  ISETP.NE.AND P0, PT, R12, RZ, PT ;  /* 0x000000ff0c00720c */ /* 0x000fe20003f05270 */
[----:B------:R-:W-:Y:S01]  /*0840*/  IMAD.X R17, RZ, RZ, R17, P2 ;  /* 0x000000ffff117224 */ /* 0x000fe200010e0611 */
[----:B-1234-:R-:W-:-:S07]  /*0850*/  DFMA R6, -R8, R10, R6 ;  /* 0x0000000a0806722b */ /* 0x01efce0000000106 */
[----:B------:R4:W-:Y:S04]  /*0860*/  STG.E.64 desc[UR6][R4.64], R6 ;  /* 0x0000000604007986 */ /* 0x0009e8000c101b06 */
[----:B------:R-:W-:Y:S05]  /*0870*/  @P0 BRA `(.L_x_14) ;  /* 0xfffffffc00c80947 */ /* 0x000fea000383ffff */
.L_x_13:
[----:B------:R-:W-:Y:S05]  /*0880*/  BSYNC.RECONVERGENT B1 ;  /* 0x0000000000017941 */ /* 0x000fea0003800200 */
.L_x_12:
[----:B------:R-:W-:Y:S05]  /*0890*/  @P1 BRA `(.L_x_11) ;  /* 0x0000000000881947 */ /* 0x000fea0003800000 */
[----:B------:R-:W5:Y:S08]  /*08a0*/  LDC.64 R8, c[0x0][0x390] ;  /* 0x0000e400ff087b82 */ /* 0x000f700000000a00 */
[----:B------:R-:W0:Y:S01]  /*08b0*/  LDC.64 R2, c[0x0][0x380] ;  /* 0x0000e000ff027b82 */ /* 0x000e220000000a00 */
[----:B-----5:R-:W-:-:S03]  /*08c0*/  IMAD.WIDE.U32 R8, R13, 0x8, R8 ;  /* 0x000000080d087825 */ /* 0x020fc600078e0008 */
[----:B------:R-:W-:Y:S01]  /*08d0*/  IADD3 R14, P0, PT, R8, 0x10, RZ ;  /* 0x00000010080e7810 */ /* 0x000fe20007f1e0ff */
[----:B------:R-:W-:Y:S01]  /*08e0*/  VIADD R8, R13, -UR8 ;  /* 0x800000080d087c36 */ /* 0x000fe20008000000 */
[----:B0-----:R-:W-:-:S03]  /*08f0*/  IADD3 R2, P1, PT, R2, 0x10, RZ ;  /* 0x0000001002027810 */ /* 0x001fc60007f3e0ff */
[----:B------:R-:W-:Y:S02]  /*0900*/  IMAD.X R15, RZ, RZ, R9, P0 ;  /* 0x000000ffff0f7224 */ /* 0x000fe400000e0609 */
[----:B------:R-:W-:Y:S02]  /*0910*/  IMAD R9, R0, UR8, R13 ;  /* 0x0000000800097c24 */ /* 0x000fe4000f8e020d */
[----:B------:R-:W-:-:S07]  /*0920*/  IMAD.X R3, RZ, RZ, R3, P1 ;  /* 0x000000ffff037224 */ /* 0x000fce00008e0603 */
.L_x_15:
[----:B------:R-:W-:Y:S01]  /*0930*/  IMAD.WIDE R12, R9, 0x8, R2 ;  /* 0x00000008090c7825 */ /* 0x000fe200078e0202 */
[----:B------:R-:W-:-:S03]  /*0940*/  MOV R10, R14 ;  /* 0x0000000e000a7202 */ /* 0x000fc60000000f00 */
[----:B------:R-:W-:Y:S02]  /*0950*/  IMAD.MOV.U32 R11, RZ, RZ, R15 ;  /* 0x000000ffff0b7224 */ /* 0x000fe400078e000f */
[----:B------:R-:W5:Y:S04]  /*0960*/  LDG.E.64 R14, desc[UR6][R12.64+-0x10] ;  /* 0xfffff0060c0e7981 */ /* 0x000f68000c1e1b00 */
[----:B-1----:R-:W5:Y:S02]  /*0970*/  LDG.E.64 R16, desc[UR6][R10.64+-0x10] ;  /* 0xfffff0060a107981 */ /* 0x002f64000c1e1b00 */
[----:B-----5:R-:W-:-:S07]  /*0980*/  DFMA R14, -R14, R16, R6 ;  /* 0x000000100e0e722b */ /* 0x020fce0000000106 */
[----:B------:R0:W-:Y:S04]  /*0990*/  STG.E.64 desc[UR6][R4.64], R14 ;  /* 0x0000000e04007986 */ /* 0x0001e8000c101b06 */
[----:B-1234-:R-:W2:Y:S04]  /*09a0*/  LDG.E.64 R6, desc[UR6][R12.64+-0x8] ;  /* 0xfffff8060c067981 */ /* 0x01eea8000c1e1b00 */
[----:B------:R-:W2:Y:S02]  /*09b0*/  LDG.E.64 R16, desc[UR6][R10.64+-0x8] ;  /* 0xfffff8060a107981 */ /* 0x000ea4000c1e1b00 */
[----:B--2---:R-:W-:-:S07]  /*09c0*/  DFMA R16, -R6, R16, R14 ;  /* 0x000000100610722b */ /* 0x004fce000000010e */
[----:B------:R1:W-:Y:S04]  /*09d0*/  STG.E.64 desc[UR6][R4.64], R16 ;  /* 0x0000001004007986 */ /* 0x0003e8000c101b06 */
[----:B------:R-:W2:Y:S04]  /*09e0*/  LDG.E.64 R6, desc[UR6][R12.64] ;  /* 0x000000060c067981 */ /* 0x000ea8000c1e1b00 */
[----:B------:R-:W2:Y:S02]  /*09f0*/  LDG.E.64 R18, desc[UR6][R10.64] ;  /* 0x000000060a127981 */ /* 0x000ea4000c1e1b00 */
[----:B--2---:R-:W-:-:S07]  /*0a00*/  DFMA R18, -R6, R18, R16 ;  /* 0x000000120612722b */ /* 0x004fce0000000110 */
[----:B------:R1:W-:Y:S04]  /*0a10*/  STG.E.64 desc[UR6][R4.64], R18 ;  /* 0x0000001204007986 */ /* 0x0003e8000c101b06 */
[----:B------:R-:W2:Y:S04]  /*0a20*/  LDG.E.64 R6, desc[UR6][R12.64+0x8] ;  /* 0x000008060c067981 */ /* 0x000ea8000c1e1b00 */
[----:B------:R-:W2:Y:S01]  /*0a30*/  LDG.E.64 R20, desc[UR6][R10.64+0x8] ;  /* 0x000008060a147981 */ /* 0x000ea2000c1e1b00 */
[----:B------:R-:W-:-:S05]  /*0a40*/  VIADD R8, R8, 0x4 ;  /* 0x0000000408087836 */ /* 0x000fca0000000000 */
[----:B------:R-:W-:Y:S02]  /*0a50*/  ISETP.NE.AND P0, PT, R8, RZ, PT ;  /* 0x000000ff0800720c */ /* 0x000fe40003f05270 */
[----:B0-----:R-:W-:Y:S01]  /*0a60*/  IADD3 R14, P1, PT, R10, 0x20, RZ ;  /* 0x000000200a0e7810 */ /* 0x001fe20007f3e0ff */
[----:B------:R-:W-:-:S04]  /*0a70*/  VIADD R9, R9, 0x4 ;  /* 0x0000000409097836 */ /* 0x000fc80000000000 */
[----:B------:R-:W-:Y:S01]  /*0a80*/  IMAD.X R15, RZ, RZ, R11, P1 ;  /* 0x000000ffff0f7224 */ /* 0x000fe200008e060b */
[----:B--2---:R-:W-:-:S07]  /*0a90*/  DFMA R6, -R6, R20, R18 ;  /* 0x000000140606722b */ /* 0x004fce0000000112 */
[----:B------:R1:W-:Y:S01]  /*0aa0*/  STG.E.64 desc[UR6][R4.64], R6 ;  /* 0x0000000604007986 */ /* 0x0003e2000c101b06 */
[----:B------:R-:W-:Y:S05]  /*0ab0*/  @P0 BRA `(.L_x_15) ;  /* 0xfffffffc009c0947 */ /* 0x000fea000383ffff */
.L_x_11:
[----:B------:R-:W-:Y:S05]  /*0ac0*/  BSYNC.RECONVERGENT B0 ;  /* 0x0000000000007941 */ /* 0x000fea0003800200 */
.L_x_10:
[----:B------:R-:W5:Y:S01]  /*0ad0*/  LDC.64 R8, c[0x0][0x380] ;  /* 0x0000e000ff087b82 */ /* 0x000f620000000a00 */
[----:B------:R-:W-:-:S04]  /*0ae0*/  IMAD R3, R0, UR8, R0 ;  /* 0x0000000800037c24 */ /* 0x000fc8000f8e0200 */
[----:B-----5:R-:W-:-:S06]  /*0af0*/  IMAD.WIDE R8, R3, 0x8, R8 ;  /* 0x0000000803087825 */ /* 0x020fcc00078e0208 */
[----:B------:R-:W5:Y:S01]  /*0b00*/  LDG.E.64 R8, desc[UR6][R8.64] ;  /* 0x0000000608087981 */ /* 0x000f62000c1e1b00 */
[----:B------:R-:W-:Y:S01]  /*0b10*/  IMAD.MOV.U32 R2, RZ, RZ, 0x1 ;  /* 0x00000001ff027424 */ /* 0x000fe200078e00ff */
[----:B------:R-:W-:Y:S01]  /*0b20*/  FSETP.GEU.AND P1, PT, |R7|, 6.5827683646048100446e-37, PT ;  /* 0x036000000700780b */ /* 0x000fe20003f2e200 */
[----:B------:R-:W-:Y:S01]  /*0b30*/  BSSY.RECONVERGENT B0, `(.L_x_16) ;  /* 0x0000011000007945 */ /* 0x000fe20003800200 */
[----:B-----5:R-:W5:Y:S03]  /*0b40*/  MUFU.RCP64H R3, R9 ;  /* 0x0000000900037308 */ /* 0x020f660000001800 */
[----:B-----5:R-:W-:-:S08]  /*0b50*/  DFMA R10, -R8, R2, 1 ;  /* 0x3ff00000080a742b */ /* 0x020fd00000000102 */
[----:B------:R-:W-:-:S08]  /*0b60*/  DFMA R10, R10, R10, R10 ;  /* 0x0000000a0a0a722b */ /* 0x000fd0000000000a */
[----:B------:R-:W-:-:S08]  /*0b70*/  DFMA R10, R2, R10, R2 ;  /* 0x0000000a020a722b */ /* 0x000fd00000000002 */
[----:B------:R-:W-:-:S08]  /*0b80*/  DFMA R2, -R8, R10, 1 ;  /* 0x3ff000000802742b */ /* 0x000fd0000000010a */
[----:B------:R-:W-:-:S08]  /*0b90*/  DFMA R2, R10, R2, R10 ;  /* 0x000000020a02722b */ /* 0x000fd0000000000a */
[----:B------:R-:W-:-:S08]  /*0ba0*/  DMUL R10, R2, R6 ;  /* 0x00000006020a7228 */ /* 0x000fd00000000000 */
[----:B------:R-:W-:-:S08]  /*0bb0*/  DFMA R12, -R8, R10, R6 ;  /* 0x0000000a080c722b */ /* 0x000fd00000000106 */
[----:B------:R-:W-:-:S10]  /*0bc0*/  DFMA R2, R2, R12, R10 ;  /* 0x0000000c0202722b */ /* 0x000fd4000000000a */
[----:B------:R-:W-:-:S05]  /*0bd0*/  FFMA R0, RZ, R9, R3 ;  /* 0x00000009ff007223 */ /* 0x000fca0000000003 */
[----:B------:R-:W-:-:S13]  /*0be0*/  FSETP.GT.AND P0, PT, |R0|, 1.469367938527859385e-39, PT ;  /* 0x001000000000780b */ /* 0x000fda0003f04200 */
[----:B------:R-:W-:Y:S05]  /*0bf0*/  @P0 BRA P1, `(.L_x_17) ;  /* 0x0000000000100947 */ /* 0x000fea0000800000 */
[----:B------:R-:W-:-:S07]  /*0c00*/  MOV R0, 0xc20 ;  /* 0x00000c2000007802 */ /* 0x000fce0000000f00 */
[----:B01234-:R-:W-:Y:S05]  /*0c10*/  CALL.REL.NOINC `($__internal_0_$__cuda_sm20_div_rn_f64_full) ;  /* 0x0000000000147944 */ /* 0x01ffea0003c00000 */
[----:B------:R-:W-:Y:S01]  /*0c20*/  MOV R2, R12 ;  /* 0x0000000c00027202 */ /* 0x000fe20000000f00 */
[----:B------:R-:W-:-:S07]  /*0c30*/  IMAD.MOV.U32 R3, RZ, RZ, R13 ;  /* 0x000000ffff037224 */ /* 0x000fce00078e000d */
.L_x_17:
[----:B------:R-:W-:Y:S05]  /*0c40*/  BSYNC.RECONVERGENT B0 ;  /* 0x0000000000007941 */ /* 0x000fea0003800200 */
.L_x_16:
[----:B------:R-:W-:Y:S01]  /*0c50*/  STG.E.64 desc[UR6][R4.64], R2 ;  /* 0x0000000204007986 */ /* 0x000fe2000c101b06 */
[----:B------:R-:W-:Y:S05]  /*0c60*/  EXIT ;  /* 0x000000000000794d */ /* 0x000fea0003800000 */
        .weak           $__internal_0_$__cuda_sm20_div_rn_f64_full
        .type           $__internal_0_$__cuda_sm20_div_rn_f64_full,@function
        .size           $__internal_0_$__cuda_sm20_div_rn_f64_full,(.L_x_24 - $__internal_0_$__cuda_sm20_div_rn_f64_full)
$__internal_0_$__cuda_sm20_div_rn_f64_full:
[C---:B------:R-:W-:Y:S01]  /*0c70*/  FSETP.GEU.AND P0, PT, |R9|.reuse, 1.469367938527859385e-39, PT ;  /* 0x001000000900780b */ /* 0x040fe20003f0e200 */
[----:B------:R-:W-:Y:S01]  /*0c80*/  IMAD.MOV.U32 R16, RZ, RZ, 0x1 ;  /* 0x00000001ff107424 */ /* 0x000fe200078e00ff */
[----:B------:R-:W-:Y:S01]  /*0c90*/  LOP3.LUT R2, R9, 0x800fffff, RZ, 0xc0, !PT ;  /* 0x800fffff09027812 */ /* 0x000fe200078ec0ff */
[----:B------:R-:W-:Y:S01]  /*0ca0*/  BSSY.RECONVERGENT B1, `(.L_x_18) ;  /* 0x0000055000017945 */ /* 0x000fe20003800200 */
[C---:B------:R-:W-:Y:S02]  /*0cb0*/  FSETP.GEU.AND P2, PT, |R7|.reuse, 1.469367938527859385e-39, PT ;  /* 0x001000000700780b */ /* 0x040fe40003f4e200 */
[----:B------:R-:W-:Y:S01]  /*0cc0*/  LOP3.LUT R3, R2, 0x3ff00000, RZ, 0xfc, !PT ;  /* 0x3ff0000002037812 */ /* 0x000fe200078efcff */
[----:B------:R-:W-:Y:S01]  /*0cd0*/  IMAD.MOV.U32 R2, RZ, RZ, R8 ;  /* 0x000000ffff027224 */ /* 0x000fe200078e0008 */
[----:B------:R-:W-:Y:S02]  /*0ce0*/  LOP3.LUT R12, R7, 0x7ff00000, RZ, 0xc0, !PT ;  /* 0x7ff00000070c7812 */ /* 0x000fe400078ec0ff */
[----:B------:R-:W-:-:S03]  /*0cf0*/  LOP3.LUT R15, R9, 0x7ff00000, RZ, 0xc0, !PT ;  /* 0x7ff00000090f7812 */ /* 0x000fc600078ec0ff */
[----:B------:R-:W-:Y:S01]  /*0d00*/  @!P0 DMUL R2, R8, 8.98846567431157953865e+307 ;  /* 0x7fe0000008028828 */ /* 0x000fe20000000000 */
[----:B------:R-:W-:-:S03]  /*0d10*/  ISETP.GE.U32.AND P1, PT, R12, R15, PT ;  /* 0x0000000f0c00720c */ /* 0x000fc60003f26070 */
[----:B------:R-:W-:Y:S02]  /*0d20*/  @!P2 LOP3.LUT R13, R9, 0x7ff00000, RZ, 0xc0, !PT ;  /* 0x7ff00000090da812 */ /* 0x000fe400078ec0ff */
[----:B------:R-:W0:Y:S01]  /*0d30*/  MUFU.RCP64H R17, R3 ;  /* 0x0000000300117308 */ /* 0x000e220000001800 */
[----:B------:R-:W-:Y:S02]  /*0d40*/  @!P2 MOV R18, RZ ;  /* 0x000000ff0012a202 */ /* 0x000fe40000000f00 */
[----:B------:R-:W-:Y:S01]  /*0d50*/  @!P2 ISETP.GE.U32.AND P3, PT, R12, R13, PT ;  /* 0x0000000d0c00a20c */ /* 0x000fe20003f66070 */
[----:B------:R-:W-:-:S05]  /*0d60*/  IMAD.MOV.U32 R13, RZ, RZ, 0x1ca00000 ;  /* 0x1ca00000ff0d7424 */ /* 0x000fca00078e00ff */
[----:B------:R-:W-:-:S04]  /*0d70*/  @!P2 SEL R19, R13, 0x63400000, !P3 ;  /* 0x634000000d13a807 */ /* 0x000fc80005800000 */
[----:B------:R-:W-:Y:S01]  /*0d80*/  @!P2 LOP3.LUT R19, R19, 0x80000000, R7, 0xf8, !PT ;  /* 0x800000001313a812 */ /* 0x000fe200078ef807 */
[----:B0-----:R-:W-:-:S03]  /*0d90*/  DFMA R10, R16, -R2, 1 ;  /* 0x3ff00000100a742b */ /* 0x001fc60000000802 */
[----:B------:R-:W-:-:S05]  /*0da0*/  @!P2 LOP3.LUT R19, R19, 0x100000, RZ, 0xfc, !PT ;  /* 0x001000001313a812 */ /* 0x000fca00078efcff */
[----:B------:R-:W-:-:S08]  /*0db0*/  DFMA R10, R10, R10, R10 ;  /* 0x0000000a0a0a722b */ /* 0x000fd0000000000a */
[----:B------:R-:W-:Y:S01]  /*0dc0*/  DFMA R16, R16, R10, R16 ;  /* 0x0000000a1010722b */ /* 0x000fe20000000010 */
[----:B------:R-:W-:Y:S01]  /*0dd0*/  SEL R11, R13, 0x63400000, !P1 ;  /* 0x634000000d0b7807 */ /* 0x000fe20004800000 */
[----:B------:R-:W-:-:S03]  /*0de0*/  IMAD.MOV.U32 R10, RZ, RZ, R6 ;  /* 0x000000ffff0a7224 */ /* 0x000fc600078e0006 */
[----:B------:R-:W-:-:S03]  /*0df0*/  LOP3.LUT R11, R11, 0x800fffff, R7, 0xf8, !PT ;  /* 0x800fffff0b0b7812 */ /* 0x000fc600078ef807 */
[----:B------:R-:W-:-:S03]  /*0e00*/  DFMA R20, R16, -R2, 1 ;  /* 0x3ff000001014742b */ /* 0x000fc60000000802 */
[----:B------:R-:W-:-:S05]  /*0e10*/  @!P2 DFMA R10, R10, 2, -R18 ;  /* 0x400000000a0aa82b */ /* 0x000fca0000000812 */
[----:B------:R-:W-:Y:S01]  /*0e20*/  DFMA R16, R16, R20, R16 ;  /* 0x000000141010722b */ /* 0x000fe20000000010 */
[----:B------:R-:W-:Y:S02]  /*0e30*/  IMAD.MOV.U32 R21, RZ, RZ, R12 ;  /* 0x000000ffff157224 */ /* 0x000fe400078e000c */
[----:B------:R-:W-:Y:S01]  /*0e40*/  IMAD.MOV.U32 R20, RZ, RZ, R15 ;  /* 0x000000ffff147224 */ /* 0x000fe200078e000f */
[----:B------:R-:W-:Y:S02]  /*0e50*/  @!P0 LOP3.LUT R20, R3, 0x7ff00000, RZ, 0xc0, !PT ;  /* 0x7ff0000003148812 */ /* 0x000fe400078ec0ff */
[----:B------:R-:W-:Y:S02]  /*0e60*/  @!P2 LOP3.LUT R21, R11, 0x7ff00000, RZ, 0xc0, !PT ;  /* 0x7ff000000b15a812 */ /* 0x000fe400078ec0ff */
[----:B------:R-:W-:Y:S01]  /*0e70*/  DMUL R18, R16, R10 ;  /* 0x0000000a10127228 */ /* 0x000fe20000000000 */
[----:B------:R-:W-:Y:S02]  /*0e80*/  VIADD R23, R20, 0xffffffff ;  /* 0xffffffff14177836 */ /* 0x000fe40000000000 */
[----:B------:R-:W-:-:S05]  /*0e90*/  VIADD R22, R21, 0xffffffff ;  /* 0xffffffff15167836 */ /* 0x000fca0000000000 */
[----:B------:R-:W-:Y:S01]  /*0ea0*/  DFMA R14, R18, -R2, R10 ;  /* 0x80000002120e722b */ /* 0x000fe2000000000a */
[----:B------:R-:W-:-:S04]  /*0eb0*/  ISETP.GT.U32.AND P0, PT, R22, 0x7feffffe, PT ;  /* 0x7feffffe1600780c */ /* 0x000fc80003f04070 */
[----:B------:R-:W-:-:S03]  /*0ec0*/  ISETP.GT.U32.OR P0, PT, R23, 0x7feffffe, P0 ;  /* 0x7feffffe1700780c */ /* 0x000fc60000704470 */
[----:B------:R-:W-:-:S10]  /*0ed0*/  DFMA R14, R16, R14, R18 ;  /* 0x0000000e100e722b */ /* 0x000fd40000000012 */
[----:B------:R-:W-:Y:S05]  /*0ee0*/  @P0 BRA `(.L_x_19) ;  /* 0x00000000006c0947 */ /* 0x000fea0003800000 */
[----:B------:R-:W-:-:S04]  /*0ef0*/  LOP3.LUT R7, R9, 0x7ff00000, RZ, 0xc0, !PT ;  /* 0x7ff0000009077812 */ /* 0x000fc800078ec0ff */
[CC--:B------:R-:W-:Y:S02]  /*0f00*/  VIADDMNMX R6, R12.reuse, -R7.reuse, 0xb9600000, !PT ;  /* 0xb96000000c067446 */ /* 0x0c0fe40007800907 */
[----:B------:R-:W-:Y:S02]  /*0f10*/  ISETP.GE.U32.AND P0, PT, R12, R7, PT ;  /* 0x000000070c00720c */ /* 0x000fe40003f06070 */
[----:B------:R-:W-:Y:S02]  /*0f20*/  VIMNMX R6, PT, PT, R6, 0x46a00000, PT ;  /* 0x46a0000006067848 */ /* 0x000fe40003fe0100 */
[----:B------:R-:W-:-:S05]  /*0f30*/  SEL R13, R13, 0x63400000, !P0 ;  /* 0x634000000d0d7807 */ /* 0x000fca0004000000 */
[----:B------:R-:W-:Y:S02]  /*0f40*/  IMAD.IADD R16, R6, 0x1, -R13 ;  /* 0x0000000106107824 */ /* 0x000fe400078e0a0d */
[----:B------:R-:W-:-:S03]  /*0f50*/  IMAD.MOV.U32 R6, RZ, RZ, RZ ;  /* 0x000000ffff067224 */ /* 0x000fc600078e00ff */
[----:B------:R-:W-:-:S06]  /*0f60*/  IADD3 R7, PT, PT, R16, 0x7fe00000, RZ ;  /* 0x7fe0000010077810 */ /* 0x000fcc0007ffe0ff */
[----:B------:R-:W-:-:S10]  /*0f70*/  DMUL R12, R14, R6 ;  /* 0x000000060e0c7228 */ /* 0x000fd40000000000 */
[----:B------:R-:W-:-:S13]  /*0f80*/  FSETP.GTU.AND P0, PT, |R13|, 1.469367938527859385e-39, PT ;  /* 0x001000000d00780b */ /* 0x000fda0003f0c200 */
[----:B------:R-:W-:Y:S05]  /*0f90*/  @P0 BRA `(.L_x_20) ;  /* 0x0000000000940947 */ /* 0x000fea0003800000 */
[----:B------:R-:W-:Y:S01]  /*0fa0*/  DFMA R2, R14, -R2, R10 ;  /* 0x800000020e02722b */ /* 0x000fe2000000000a */
[----:B------:R-:W-:-:S09]  /*0fb0*/  IMAD.MOV.U32 R6, RZ, RZ, RZ ;  /* 0x000000ffff067224 */ /* 0x000fd200078e00ff */
[C---:B------:R-:W-:Y:S02]  /*0fc0*/  FSETP.NEU.AND P0, PT, R3.reuse, RZ, PT ;  /* 0x000000ff0300720b */ /* 0x040fe40003f0d000 */
[----:B------:R-:W-:-:S04]  /*0fd0*/  LOP3.LUT R9, R3, 0x80000000, R9, 0x48, !PT ;  /* 0x8000000003097812 */ /* 0x000fc800078e4809 */
[----:B------:R-:W-:-:S07]  /*0fe0*/  LOP3.LUT R7, R9, R7, RZ, 0xfc, !PT ;  /* 0x0000000709077212 */ /* 0x000fce00078efcff */
[----:B------:R-:W-:Y:S05]  /*0ff0*/  @!P0 BRA `(.L_x_20) ;  /* 0x00000000007c8947 */ /* 0x000fea0003800000 */
[----:B------:R-:W-:Y:S01]  /*1000*/  IMAD.MOV R3, RZ, RZ, -R16 ;  /* 0x000000ffff037224 */ /* 0x000fe200078e0a10 */
[----:B------:R-:W-:Y:S01]  /*1010*/  DMUL.RP R6, R14, R6 ;  /* 0x000000060e067228 */ /* 0x000fe20000008000 */
[----:B------:R-:W-:-:S06]  /*1020*/  IMAD.MOV.U32 R2, RZ, RZ, RZ ;  /* 0x000000ffff027224 */ /* 0x000fcc00078e00ff */
[----:B------:R-:W-:-:S03]  /*1030*/  DFMA R2, R12, -R2, R14 ;  /* 0x800000020c02722b */ /* 0x000fc6000000000e */
[----:B------:R-:W-:-:S03]  /*1040*/  LOP3.LUT R9, R7, R9, RZ, 0x3c, !PT ;  /* 0x0000000907097212 */ /* 0x000fc600078e3cff */
[----:B------:R-:W-:-:S04]  /*1050*/  IADD3 R2, PT, PT, -R16, -0x43300000, RZ ;  /* 0xbcd0000010027810 */ /* 0x000fc80007ffe1ff */
[----:B------:R-:W-:-:S04]  /*1060*/  FSETP.NEU.AND P0, PT, |R3|, R2, PT ;  /* 0x000000020300720b */ /* 0x000fc80003f0d200 */
[----:B------:R-:W-:Y:S02]  /*1070*/  FSEL R12, R6, R12, !P0 ;  /* 0x0000000c060c7208 */ /* 0x000fe40004000000 */
[----:B------:R-:W-:Y:S01]  /*1080*/  FSEL R13, R9, R13, !P0 ;  /* 0x0000000d090d7208 */ /* 0x000fe20004000000 */
[----:B------:R-:W-:Y:S06]  /*1090*/  BRA `(.L_x_20) ;  /* 0x0000000000547947 */ /* 0x000fec0003800000 */
.L_x_19:
[----:B------:R-:W-:-:S14]  /*10a0*/  DSETP.NAN.AND P0, PT, R6, R6, PT ;  /* 0x000000060600722a */ /* 0x000fdc0003f08000 */
[----:B------:R-:W-:Y:S05]  /*10b0*/  @P0 BRA `(.L_x_21) ;  /* 0x0000000000440947 */ /* 0x000fea0003800000 */
[----:B------:R-:W-:-:S14]  /*10c0*/  DSETP.NAN.AND P0, PT, R8, R8, PT ;  /* 0x000000080800722a */ /* 0x000fdc0003f08000 */
[----:B------:R-:W-:Y:S05]  /*10d0*/  @P0 BRA `(.L_x_22) ;  /* 0x0000000000300947 */ /* 0x000fea0003800000 */
[----:B------:R-:W-:Y:S01]  /*10e0*/  ISETP.NE.AND P0, PT, R21, R20, PT ;  /* 0x000000141500720c */ /* 0x000fe20003f05270 */
[----:B------:R-:W-:Y:S01]  /*10f0*/  IMAD.MOV.U32 R13, RZ, RZ, -0x80000 ;  /* 0xfff80000ff0d7424 */ /* 0x000fe200078e00ff */
[----:B------:R-:W-:-:S11]  /*1100*/  MOV R12, 0x0 ;  /* 0x00000000000c7802 */ /* 0x000fd60000000f00 */
[----:B------:R-:W-:Y:S05]  /*1110*/  @!P0 BRA `(.L_x_20) ;  /* 0x0000000000348947 */ /* 0x000fea0003800000 */
[----:B------:R-:W-:Y:S02]  /*1120*/  ISETP.NE.AND P0, PT, R21, 0x7ff00000, PT ;  /* 0x7ff000001500780c */ /* 0x000fe40003f05270 */
[----:B------:R-:W-:Y:S02]  /*1130*/  LOP3.LUT R13, R7, 0x80000000, R9, 0x48, !PT ;  /* 0x80000000070d7812 */ /* 0x000fe400078e4809 */
[----:B------:R-:W-:-:S13]  /*1140*/  ISETP.EQ.OR P0, PT, R20, RZ, !P0 ;  /* 0x000000ff1400720c */ /* 0x000fda0004702670 */
[----:B------:R-:W-:Y:S01]  /*1150*/  @P0 LOP3.LUT R2, R13, 0x7ff00000, RZ, 0xfc, !PT ;  /* 0x7ff000000d020812 */ /* 0x000fe200078efcff */
[----:B------:R-:W-:Y:S02]  /*1160*/  @!P0 IMAD.MOV.U32 R12, RZ, RZ, RZ ;  /* 0x000000ffff0c8224 */ /* 0x000fe400078e00ff */
[----:B------:R-:W-:Y:S02]  /*1170*/  @P0 IMAD.MOV.U32 R12, RZ, RZ, RZ ;  /* 0x000000ffff0c0224 */ /* 0x000fe400078e00ff */
[----:B------:R-:W-:Y:S01]  /*1180*/  @P0 IMAD.MOV.U32 R13, RZ, RZ, R2 ;  /* 0x000000ffff0d0224 */ /* 0x000fe200078e0002 */
[----:B------:R-:W-:Y:S06]  /*1190*/  BRA `(.L_x_20) ;  /* 0x0000000000147947 */ /* 0x000fec0003800000 */
.L_x_22:
[----:B------:R-:W-:Y:S02]  /*11a0*/  LOP3.LUT R13, R9, 0x80000, RZ, 0xfc, !PT ;  /* 0x00080000090d7812 */ /* 0x000fe400078efcff */
[----:B------:R-:W-:Y:S01]  /*11b0*/  MOV R12, R8 ;  /* 0x00000008000c7202 */ /* 0x000fe20000000f00 */
[----:B------:R-:W-:Y:S06]  /*11c0*/  BRA `(.L_x_20) ;  /* 0x0000000000087947 */ /* 0x000fec0003800000 */
.L_x_21:
[----:B------:R-:W-:Y:S01]  /*11d0*/  LOP3.LUT R13, R7, 0x80000, RZ, 0xfc, !PT ;  /* 0x00080000070d7812 */ /* 0x000fe200078efcff */
[----:B------:R-:W-:-:S07]  /*11e0*/  IMAD.MOV.U32 R12, RZ, RZ, R6 ;  /* 0x000000ffff0c7224 */ /* 0x000fce00078e0006 */
.L_x_20:
[----:B------:R-:W-:Y:S05]  /*11f0*/  BSYNC.RECONVERGENT B1 ;  /* 0x0000000000017941 */ /* 0x000fea0003800200 */
.L_x_18:
[----:B------:R-:W-:Y:S02]  /*1200*/  IMAD.MOV.U32 R2, RZ, RZ, R0 ;  /* 0x000000ffff027224 */ /* 0x000fe400078e0000 */
[----:B------:R-:W-:-:S04]  /*1210*/  IMAD.MOV.U32 R3, RZ, RZ, 0x0 ;  /* 0x00000000ff037424 */ /* 0x000fc800078e00ff */
[----:B------:R-:W-:Y:S05]  /*1220*/  RET.REL.NODEC R2 `(_Z17gaussJacobiKernelPdS_S_S_i) ;  /* 0xffffffec02747950 */ /* 0x000fea0003c3ffff */
.L_x_23:
[----:B------:R-:W-:-:S00]  /*1230*/  BRA `(.L_x_23) ;  /* 0xfffffffc00fc7947 */ /* 0x000fc0000383ffff */
[----:B------:R-:W-:-:S00]  /*1240*/  NOP ;  /* 0x0000000000007918 */ /* 0x000fc00000000000 */
        /* <DEDUP_REMOVED lines=11> */
.L_x_24:


//--------------------- .nv.shared.reserved.0     --------------------------
	.section	.nv.shared.reserved.0,"aw",@nobits
	.weak		__nv_reservedSMEM_offset_0_alias
	.size		__nv_reservedSMEM_offset_0_alias, 0, 64
	.other		__nv_reservedSMEM_offset_0_alias,@"STO_CUDA_RESERVED_SHARED STV_DEFAULT"
__nv_reservedSMEM_offset_0_alias:
	.zero		0
	.zero		64


//--------------------- .nv.constant0._Z17gaussJacobiKernelPdS_S_S_i --------------------------
	.section	.nv.constant0._Z17gaussJacobiKernelPdS_S_S_i,"a",@progbits
	.sectionflags	@""
	.align	4
.nv.constant0._Z17gaussJacobiKernelPdS_S_S_i:
	.zero		932


//--------------------- SYMBOLS --------------------------

	.type		.nv.reservedSmem.offset0,@object
	.size		.nv.reservedSmem.offset0,0x4
